//
// Generated by NVIDIA NVVM Compiler
//
// Compiler Build ID: CL-36424714
// Cuda compilation tools, release 13.0, V13.0.88
// Based on NVVM 20.0.0
//

.version 9.0
.target sm_100
.address_size 64

	// .globl	_Z10gemmKernelPf

.visible .entry _Z10gemmKernelPf(
	.param .u64 .ptr .align 1 _Z10gemmKernelPf_param_0
)
{



}


// ===== COMPILED SASS (sm_100) =====

	.target	sm_100

	.elftype	@"ET_EXEC"


//--------------------- .note.nv.tkinfo           --------------------------
	.section	.note.nv.tkinfo,"",@"SHT_NOTE"
	.sectionflags	@"SHF_NOTE_NV_TKINFO"
	.tkinfo
        /*0018*/ 	.word	0x00000002
        /*0030*/ 	.string	""
        /*0030*/ 	.string	"ptxas"
        /*0030*/ 	.string	"Cuda compilation tools, release 13.0, V13.0.88"
        /*0030*/ 	.string	"Build cuda_13.0.r13.0/compiler.36424714_0"
        /*0030*/ 	.string	"-arch sm_100 -m 64 "



//--------------------- .note.nv.cuinfo           --------------------------
	.section	.note.nv.cuinfo,"",@"SHT_NOTE"
	.sectionflags	@"SHF_NOTE_NV_CUINFO"
        /*0018*/ 	.short	0x0002
        /*001a*/ 	.short	0x0064
        /*001c*/ 	.short	0x0082
	.zero		2


//--------------------- .nv.info                  --------------------------
	.section	.nv.info,"",@"SHT_CUDA_INFO"
	.align	4


	//----- nvinfo : EIATTR_REGCOUNT
	.align		4
        /*0000*/ 	.byte	0x04, 0x2f
        /*0002*/ 	.short	(.L_1 - .L_0)
	.align		4
.L_0:
        /*0004*/ 	.word	index@(_Z10gemmKernelPf)
        /*0008*/ 	.word	0x00000004


	//----- nvinfo : EIATTR_FRAME_SIZE
	.align		4
.L_1:
        /*000c*/ 	.byte	0x04, 0x11
        /*000e*/ 	.short	(.L_3 - .L_2)
	.align		4
.L_2:
        /*0010*/ 	.word	index@(_Z10gemmKernelPf)
        /*0014*/ 	.word	0x00000000


	//----- nvinfo : EIATTR_MIN_STACK_SIZE
	.align		4
.L_3:
        /*0018*/ 	.byte	0x04, 0x12
        /*001a*/ 	.short	(.L_5 - .L_4)
	.align		4
.L_4:
        /*001c*/ 	.word	index@(_Z10gemmKernelPf)
        /*0020*/ 	.word	0x00000000
.L_5:


//--------------------- .nv.compat                --------------------------
	.section	.nv.compat,"",@"SHT_CUDA_COMPAT_INFO"
	.align	4
        /*0000*/ 	.byte	0x02, 0x09, 0x00, 0x00, 0x02, 0x02, 0x01, 0x00, 0x02, 0x05, 0x05, 0x00, 0x03, 0x07, 0x01, 0x01
        /*0010*/ 	.byte	0x02, 0x03, 0x00, 0x00, 0x02, 0x06, 0x01, 0x00, 0x04, 0x0b, 0x08, 0x00, 0x09, 0x00, 0x00, 0x00
        /*0020*/ 	.byte	0x00, 0x00, 0x00, 0x00


//--------------------- .nv.info._Z10gemmKernelPf --------------------------
	.section	.nv.info._Z10gemmKernelPf,"",@"SHT_CUDA_INFO"
	.sectionflags	@""
	.align	4


	//----- nvinfo : EIATTR_CUDA_API_VERSION
	.align		4
        /*0000*/ 	.byte	0x04, 0x37
        /*0002*/ 	.short	(.L_7 - .L_6)
.L_6:
        /*0004*/ 	.word	0x00000082


	//----- nvinfo : EIATTR_KPARAM_INFO
	.align		4
.L_7:
        /*0008*/ 	.byte	0x04, 0x17
        /*000a*/ 	.short	(.L_9 - .L_8)
.L_8:
        /*000c*/ 	.word	0x00000000
        /*0010*/ 	.short	0x0000
        /*0012*/ 	.short	0x0000
        /*0014*/ 	.byte	0x00, 0xf5, 0x21, 0x00


	//----- nvinfo : EIATTR_SPARSE_MMA_MASK
	.align		4
.L_9:
        /*0018*/ 	.byte	0x03, 0x50
        /*001a*/ 	.short	0x0000


	//----- nvinfo : EIATTR_MAXREG_COUNT
	.align		4
        /*001c*/ 	.byte	0x03, 0x1b
        /*001e*/ 	.short	0x00ff


	//----- nvinfo : EIATTR_MERCURY_ISA_VERSION
	.align		4
        /*0020*/ 	.byte	0x03, 0x5f
        /*0022*/ 	.short	0x0101


	//----- nvinfo : EIATTR_VRC_CTA_INIT_COUNT
	.align		4
        /*0024*/ 	.byte	0x02, 0x4a
	.zero		1
	.zero		1


	//----- nvinfo : EIATTR_EXIT_INSTR_OFFSETS
	.align		4
        /*0028*/ 	.byte	0x04, 0x1c
        /*002a*/ 	.short	(.L_11 - .L_10)


	//   ....[0]....
.L_10:
        /*002c*/ 	.word	0x00000010


	//----- nvinfo : EIATTR_CBANK_PARAM_SIZE
	.align		4
.L_11:
        /*0030*/ 	.byte	0x03, 0x19
        /*0032*/ 	.short	0x0008


	//----- nvinfo : EIATTR_PARAM_CBANK
	.align		4
        /*0034*/ 	.byte	0x04, 0x0a
        /*0036*/ 	.short	(.L_13 - .L_12)
	.align		4
.L_12:
        /*0038*/ 	.word	index@(.nv.constant0._Z10gemmKernelPf)
        /*003c*/ 	.short	0x0380
        /*003e*/ 	.short	0x0008


	//----- nvinfo : EIATTR_SW_WAR
	.align		4
.L_13:
        /*0040*/ 	.byte	0x04, 0x36
        /*0042*/ 	.short	(.L_15 - .L_14)
.L_14:
        /*0044*/ 	.word	0x00000008
.L_15:


//--------------------- .nv.callgraph             --------------------------
	.section	.nv.callgraph,"",@"SHT_CUDA_CALLGRAPH"
	.align	4
	.sectionentsize	8
	.align		4
        /*0000*/ 	.word	0x00000000
	.align		4
        /*0004*/ 	.word	0xffffffff
	.align		4
        /*0008*/ 	.word	0x00000000
	.align		4
        /*000c*/ 	.word	0xfffffffe
	.align		4
        /*0010*/ 	.word	0x00000000
	.align		4
        /*0014*/ 	.word	0xfffffffd
	.align		4
        /*0018*/ 	.word	0x00000000
	.align		4
        /*001c*/ 	.word	0xfffffffc


//--------------------- .text._Z10gemmKernelPf    --------------------------
	.section	.text._Z10gemmKernelPf,"ax",@progbits
	.align	128
        .global         _Z10gemmKernelPf
        .type           _Z10gemmKernelPf,@function
        .size           _Z10gemmKernelPf,(.L_x_1 - _Z10gemmKernelPf)
        .other          _Z10gemmKernelPf,@"STO_CUDA_ENTRY STV_DEFAULT"
_Z10gemmKernelPf:
.text._Z10gemmKernelPf:
[----:B------:R-:W-:Y:S01]  /*0000*/  LDC R1, c[0x0][0x37c] ;  /* 0x0000df00ff017b82 */ /* 0x000fe20000000800 */
[----:B------:R-:W-:Y:S05]  /*0010*/  EXIT ;  /* 0x000000000000794d */ /* 0x000fea0003800000 */
.L_x_0:
[----:B------:R-:W-:-:S00]  /*0020*/  BRA `(.L_x_0) ;  /* 0xfffffffc00fc7947 */ /* 0x000fc0000383ffff */
[----:B------:R-:W-:-:S00]  /*0030*/  NOP ;  /* 0x0000000000007918 */ /* 0x000fc00000000000 */
        /* <DEDUP_REMOVED lines=12> */
.L_x_1:


//--------------------- .nv.shared.reserved.0     --------------------------
	.section	.nv.shared.reserved.0,"aw",@nobits
	.weak		__nv_reservedSMEM_offset_0_alias
	.size		__nv_reservedSMEM_offset_0_alias, 0, 64
	.other		__nv_reservedSMEM_offset_0_alias,@"STO_CUDA_RESERVED_SHARED STV_DEFAULT"
__nv_reservedSMEM_offset_0_alias:
	.zero		0
	.zero		64


//--------------------- .nv.constant0._Z10gemmKernelPf --------------------------
	.section	.nv.constant0._Z10gemmKernelPf,"a",@progbits
	.sectionflags	@""
	.align	4
.nv.constant0._Z10gemmKernelPf:
	.zero		904


//--------------------- SYMBOLS --------------------------

	.type		.nv.reservedSmem.offset0,@object
	.size		.nv.reservedSmem.offset0,0x4
